//
// Generated by NVIDIA NVVM Compiler
//
// Compiler Build ID: CL-36424714
// Cuda compilation tools, release 13.0, V13.0.88
// Based on NVVM 20.0.0
//

.version 9.0
.target sm_100
.address_size 64

	// .globl	_Z13matrixMulCUDAILi32EEvPfS0_S0_ii
// _ZZ13matrixMulCUDAILi32EEvPfS0_S0_iiE2As has been demoted
// _ZZ13matrixMulCUDAILi32EEvPfS0_S0_iiE2Bs has been demoted

.visible .entry _Z13matrixMulCUDAILi32EEvPfS0_S0_ii(
	.param .u64 .ptr .align 1 _Z13matrixMulCUDAILi32EEvPfS0_S0_ii_param_0,
	.param .u64 .ptr .align 1 _Z13matrixMulCUDAILi32EEvPfS0_S0_ii_param_1,
	.param .u64 .ptr .align 1 _Z13matrixMulCUDAILi32EEvPfS0_S0_ii_param_2,
	.param .u32 _Z13matrixMulCUDAILi32EEvPfS0_S0_ii_param_3,
	.param .u32 _Z13matrixMulCUDAILi32EEvPfS0_S0_ii_param_4
)
{
	.reg .pred 	%p<3>;
	.reg .b32 	%r<37>;
	.reg .b32 	%f<105>;
	.reg .b64 	%rd<13>;
	// demoted variable
	.shared .align 4 .b8 _ZZ13matrixMulCUDAILi32EEvPfS0_S0_iiE2As[4096];
	// demoted variable
	.shared .align 4 .b8 _ZZ13matrixMulCUDAILi32EEvPfS0_S0_iiE2Bs[4096];
	ld.param.u64 	%rd3, [_Z13matrixMulCUDAILi32EEvPfS0_S0_ii_param_0];
	ld.param.u64 	%rd4, [_Z13matrixMulCUDAILi32EEvPfS0_S0_ii_param_1];
	ld.param.u64 	%rd5, [_Z13matrixMulCUDAILi32EEvPfS0_S0_ii_param_2];
	ld.param.u32 	%r20, [_Z13matrixMulCUDAILi32EEvPfS0_S0_ii_param_3];
	ld.param.u32 	%r21, [_Z13matrixMulCUDAILi32EEvPfS0_S0_ii_param_4];
	mov.u32 	%r22, %ctaid.x;
	mov.u32 	%r1, %ctaid.y;
	mov.u32 	%r2, %tid.x;
	mov.u32 	%r3, %tid.y;
	mul.lo.s32 	%r23, %r20, %r1;
	shl.b32 	%r36, %r23, 5;
	shl.b32 	%r5, %r22, 5;
	shl.b32 	%r6, %r21, 5;
	setp.lt.s32 	%p1, %r20, 1;
	mov.f32 	%f104, 0f00000000;
	@%p1 bra 	$L__BB0_3;
	shl.b32 	%r24, %r3, 7;
	mov.u32 	%r25, _ZZ13matrixMulCUDAILi32EEvPfS0_S0_iiE2As;
	add.s32 	%r7, %r25, %r24;
	shl.b32 	%r26, %r2, 2;
	add.s32 	%r8, %r7, %r26;
	mov.u32 	%r27, _ZZ13matrixMulCUDAILi32EEvPfS0_S0_iiE2Bs;
	add.s32 	%r10, %r27, %r26;
	add.s32 	%r9, %r10, %r24;
	mad.lo.s32 	%r28, %r21, %r3, %r2;
	add.s32 	%r35, %r28, %r5;
	shl.b32 	%r29, %r1, 5;
	add.s32 	%r30, %r3, %r29;
	mad.lo.s32 	%r34, %r20, %r30, %r2;
	add.s32 	%r13, %r36, %r20;
	cvta.to.global.u64 	%rd1, %rd4;
	cvta.to.global.u64 	%rd2, %rd5;
	mov.f32 	%f104, 0f00000000;
$L__BB0_2:
	mul.wide.s32 	%rd6, %r35, 4;
	add.s64 	%rd7, %rd2, %rd6;
	mul.wide.s32 	%rd8, %r34, 4;
	add.s64 	%rd9, %rd1, %rd8;
	ld.global.f32 	%f6, [%rd9];
	st.shared.f32 	[%r8], %f6;
	ld.global.f32 	%f7, [%rd7];
	st.shared.f32 	[%r9], %f7;
	bar.sync 	0;
	ld.shared.f32 	%f8, [%r7];
	ld.shared.f32 	%f9, [%r10];
	fma.rn.f32 	%f10, %f8, %f9, %f104;
	ld.shared.f32 	%f11, [%r7+4];
	ld.shared.f32 	%f12, [%r10+128];
	fma.rn.f32 	%f13, %f11, %f12, %f10;
	ld.shared.f32 	%f14, [%r7+8];
	ld.shared.f32 	%f15, [%r10+256];
	fma.rn.f32 	%f16, %f14, %f15, %f13;
	ld.shared.f32 	%f17, [%r7+12];
	ld.shared.f32 	%f18, [%r10+384];
	fma.rn.f32 	%f19, %f17, %f18, %f16;
	ld.shared.f32 	%f20, [%r7+16];
	ld.shared.f32 	%f21, [%r10+512];
	fma.rn.f32 	%f22, %f20, %f21, %f19;
	ld.shared.f32 	%f23, [%r7+20];
	ld.shared.f32 	%f24, [%r10+640];
	fma.rn.f32 	%f25, %f23, %f24, %f22;
	ld.shared.f32 	%f26, [%r7+24];
	ld.shared.f32 	%f27, [%r10+768];
	fma.rn.f32 	%f28, %f26, %f27, %f25;
	ld.shared.f32 	%f29, [%r7+28];
	ld.shared.f32 	%f30, [%r10+896];
	fma.rn.f32 	%f31, %f29, %f30, %f28;
	ld.shared.f32 	%f32, [%r7+32];
	ld.shared.f32 	%f33, [%r10+1024];
	fma.rn.f32 	%f34, %f32, %f33, %f31;
	ld.shared.f32 	%f35, [%r7+36];
	ld.shared.f32 	%f36, [%r10+1152];
	fma.rn.f32 	%f37, %f35, %f36, %f34;
	ld.shared.f32 	%f38, [%r7+40];
	ld.shared.f32 	%f39, [%r10+1280];
	fma.rn.f32 	%f40, %f38, %f39, %f37;
	ld.shared.f32 	%f41, [%r7+44];
	ld.shared.f32 	%f42, [%r10+1408];
	fma.rn.f32 	%f43, %f41, %f42, %f40;
	ld.shared.f32 	%f44, [%r7+48];
	ld.shared.f32 	%f45, [%r10+1536];
	fma.rn.f32 	%f46, %f44, %f45, %f43;
	ld.shared.f32 	%f47, [%r7+52];
	ld.shared.f32 	%f48, [%r10+1664];
	fma.rn.f32 	%f49, %f47, %f48, %f46;
	ld.shared.f32 	%f50, [%r7+56];
	ld.shared.f32 	%f51, [%r10+1792];
	fma.rn.f32 	%f52, %f50, %f51, %f49;
	ld.shared.f32 	%f53, [%r7+60];
	ld.shared.f32 	%f54, [%r10+1920];
	fma.rn.f32 	%f55, %f53, %f54, %f52;
	ld.shared.f32 	%f56, [%r7+64];
	ld.shared.f32 	%f57, [%r10+2048];
	fma.rn.f32 	%f58, %f56, %f57, %f55;
	ld.shared.f32 	%f59, [%r7+68];
	ld.shared.f32 	%f60, [%r10+2176];
	fma.rn.f32 	%f61, %f59, %f60, %f58;
	ld.shared.f32 	%f62, [%r7+72];
	ld.shared.f32 	%f63, [%r10+2304];
	fma.rn.f32 	%f64, %f62, %f63, %f61;
	ld.shared.f32 	%f65, [%r7+76];
	ld.shared.f32 	%f66, [%r10+2432];
	fma.rn.f32 	%f67, %f65, %f66, %f64;
	ld.shared.f32 	%f68, [%r7+80];
	ld.shared.f32 	%f69, [%r10+2560];
	fma.rn.f32 	%f70, %f68, %f69, %f67;
	ld.shared.f32 	%f71, [%r7+84];
	ld.shared.f32 	%f72, [%r10+2688];
	fma.rn.f32 	%f73, %f71, %f72, %f70;
	ld.shared.f32 	%f74, [%r7+88];
	ld.shared.f32 	%f75, [%r10+2816];
	fma.rn.f32 	%f76, %f74, %f75, %f73;
	ld.shared.f32 	%f77, [%r7+92];
	ld.shared.f32 	%f78, [%r10+2944];
	fma.rn.f32 	%f79, %f77, %f78, %f76;
	ld.shared.f32 	%f80, [%r7+96];
	ld.shared.f32 	%f81, [%r10+3072];
	fma.rn.f32 	%f82, %f80, %f81, %f79;
	ld.shared.f32 	%f83, [%r7+100];
	ld.shared.f32 	%f84, [%r10+3200];
	fma.rn.f32 	%f85, %f83, %f84, %f82;
	ld.shared.f32 	%f86, [%r7+104];
	ld.shared.f32 	%f87, [%r10+3328];
	fma.rn.f32 	%f88, %f86, %f87, %f85;
	ld.shared.f32 	%f89, [%r7+108];
	ld.shared.f32 	%f90, [%r10+3456];
	fma.rn.f32 	%f91, %f89, %f90, %f88;
	ld.shared.f32 	%f92, [%r7+112];
	ld.shared.f32 	%f93, [%r10+3584];
	fma.rn.f32 	%f94, %f92, %f93, %f91;
	ld.shared.f32 	%f95, [%r7+116];
	ld.shared.f32 	%f96, [%r10+3712];
	fma.rn.f32 	%f97, %f95, %f96, %f94;
	ld.shared.f32 	%f98, [%r7+120];
	ld.shared.f32 	%f99, [%r10+3840];
	fma.rn.f32 	%f100, %f98, %f99, %f97;
	ld.shared.f32 	%f101, [%r7+124];
	ld.shared.f32 	%f102, [%r10+3968];
	fma.rn.f32 	%f104, %f101, %f102, %f100;
	bar.sync 	0;
	add.s32 	%r36, %r36, 32;
	add.s32 	%r35, %r35, %r6;
	add.s32 	%r34, %r34, 32;
	setp.lt.s32 	%p2, %r36, %r13;
	@%p2 bra 	$L__BB0_2;
$L__BB0_3:
	cvta.to.global.u64 	%rd10, %rd3;
	add.s32 	%r31, %r5, %r2;
	mad.lo.s32 	%r32, %r21, %r3, %r31;
	mad.lo.s32 	%r33, %r6, %r1, %r32;
	mul.wide.s32 	%rd11, %r33, 4;
	add.s64 	%rd12, %rd10, %rd11;
	st.global.f32 	[%rd12], %f104;
	ret;

}


// ===== COMPILED SASS (sm_100) =====

	.target	sm_100

	.elftype	@"ET_EXEC"


//--------------------- .note.nv.tkinfo           --------------------------
	.section	.note.nv.tkinfo,"",@"SHT_NOTE"
	.sectionflags	@"SHF_NOTE_NV_TKINFO"
	.tkinfo
        /*0018*/ 	.word	0x00000002
        /*0030*/ 	.string	""
        /*0030*/ 	.string	"ptxas"
        /*0030*/ 	.string	"Cuda compilation tools, release 13.0, V13.0.88"
        /*0030*/ 	.string	"Build cuda_13.0.r13.0/compiler.36424714_0"
        /*0030*/ 	.string	"-arch sm_100 -m 64 "



//--------------------- .note.nv.cuinfo           --------------------------
	.section	.note.nv.cuinfo,"",@"SHT_NOTE"
	.sectionflags	@"SHF_NOTE_NV_CUINFO"
        /*0018*/ 	.short	0x0002
        /*001a*/ 	.short	0x0064
        /*001c*/ 	.short	0x0082
	.zero		2


//--------------------- .nv.info                  --------------------------
	.section	.nv.info,"",@"SHT_CUDA_INFO"
	.align	4


	//----- nvinfo : EIATTR_REGCOUNT
	.align		4
        /*0000*/ 	.byte	0x04, 0x2f
        /*0002*/ 	.short	(.L_1 - .L_0)
	.align		4
.L_0:
        /*0004*/ 	.word	index@(_Z13matrixMulCUDAILi32EEvPfS0_S0_ii)
        /*0008*/ 	.word	0x00000020


	//----- nvinfo : EIATTR_FRAME_SIZE
	.align		4
.L_1:
        /*000c*/ 	.byte	0x04, 0x11
        /*000e*/ 	.short	(.L_3 - .L_2)
	.align		4
.L_2:
        /*0010*/ 	.word	index@(_Z13matrixMulCUDAILi32EEvPfS0_S0_ii)
        /*0014*/ 	.word	0x00000000


	//----- nvinfo : EIATTR_MIN_STACK_SIZE
	.align		4
.L_3:
        /*0018*/ 	.byte	0x04, 0x12
        /*001a*/ 	.short	(.L_5 - .L_4)
	.align		4
.L_4:
        /*001c*/ 	.word	index@(_Z13matrixMulCUDAILi32EEvPfS0_S0_ii)
        /*0020*/ 	.word	0x00000000
.L_5:


//--------------------- .nv.compat                --------------------------
	.section	.nv.compat,"",@"SHT_CUDA_COMPAT_INFO"
	.align	4
        /*0000*/ 	.byte	0x02, 0x09, 0x00, 0x00, 0x02, 0x02, 0x01, 0x00, 0x02, 0x05, 0x05, 0x00, 0x03, 0x07, 0x01, 0x01
        /*0010*/ 	.byte	0x02, 0x03, 0x00, 0x00, 0x02, 0x06, 0x01, 0x00, 0x04, 0x0b, 0x08, 0x00, 0x09, 0x00, 0x00, 0x00
        /*0020*/ 	.byte	0x00, 0x00, 0x00, 0x00


//--------------------- .nv.info._Z13matrixMulCUDAILi32EEvPfS0_S0_ii --------------------------
	.section	.nv.info._Z13matrixMulCUDAILi32EEvPfS0_S0_ii,"",@"SHT_CUDA_INFO"
	.sectionflags	@""
	.align	4


	//----- nvinfo : EIATTR_CUDA_API_VERSION
	.align		4
        /*0000*/ 	.byte	0x04, 0x37
        /*0002*/ 	.short	(.L_7 - .L_6)
.L_6:
        /*0004*/ 	.word	0x00000082


	//----- nvinfo : EIATTR_KPARAM_INFO
	.align		4
.L_7:
        /*0008*/ 	.byte	0x04, 0x17
        /*000a*/ 	.short	(.L_9 - .L_8)
.L_8:
        /*000c*/ 	.word	0x00000000
        /*0010*/ 	.short	0x0004
        /*0012*/ 	.short	0x001c
        /*0014*/ 	.byte	0x00, 0xf0, 0x11, 0x00


	//----- nvinfo : EIATTR_KPARAM_INFO
	.align		4
.L_9:
        /*0018*/ 	.byte	0x04, 0x17
        /*001a*/ 	.short	(.L_11 - .L_10)
.L_10:
        /*001c*/ 	.word	0x00000000
        /*0020*/ 	.short	0x0003
        /*0022*/ 	.short	0x0018
        /*0024*/ 	.byte	0x00, 0xf0, 0x11, 0x00


	//----- nvinfo : EIATTR_KPARAM_INFO
	.align		4
.L_11:
        /*0028*/ 	.byte	0x04, 0x17
        /*002a*/ 	.short	(.L_13 - .L_12)
.L_12:
        /*002c*/ 	.word	0x00000000
        /*0030*/ 	.short	0x0002
        /*0032*/ 	.short	0x0010
        /*0034*/ 	.byte	0x00, 0xf5, 0x21, 0x00


	//----- nvinfo : EIATTR_KPARAM_INFO
	.align		4
.L_13:
        /*0038*/ 	.byte	0x04, 0x17
        /*003a*/ 	.short	(.L_15 - .L_14)
.L_14:
        /*003c*/ 	.word	0x00000000
        /*0040*/ 	.short	0x0001
        /*0042*/ 	.short	0x0008
        /*0044*/ 	.byte	0x00, 0xf5, 0x21, 0x00


	//----- nvinfo : EIATTR_KPARAM_INFO
	.align		4
.L_15:
        /*0048*/ 	.byte	0x04, 0x17
        /*004a*/ 	.short	(.L_17 - .L_16)
.L_16:
        /*004c*/ 	.word	0x00000000
        /*0050*/ 	.short	0x0000
        /*0052*/ 	.short	0x0000
        /*0054*/ 	.byte	0x00, 0xf5, 0x21, 0x00


	//----- nvinfo : EIATTR_SPARSE_MMA_MASK
	.align		4
.L_17:
        /*0058*/ 	.byte	0x03, 0x50
        /*005a*/ 	.short	0x0000


	//----- nvinfo : EIATTR_MAXREG_COUNT
	.align		4
        /*005c*/ 	.byte	0x03, 0x1b
        /*005e*/ 	.short	0x00ff


	//----- nvinfo : EIATTR_NUM_BARRIERS
	.align		4
        /*0060*/ 	.byte	0x02, 0x4c
        /*0062*/ 	.byte	0x01
	.zero		1


	//----- nvinfo : EIATTR_MERCURY_ISA_VERSION
	.align		4
        /*0064*/ 	.byte	0x03, 0x5f
        /*0066*/ 	.short	0x0101


	//----- nvinfo : EIATTR_VRC_CTA_INIT_COUNT
	.align		4
        /*0068*/ 	.byte	0x02, 0x4a
	.zero		1
	.zero		1


	//----- nvinfo : EIATTR_EXIT_INSTR_OFFSETS
	.align		4
        /*006c*/ 	.byte	0x04, 0x1c
        /*006e*/ 	.short	(.L_19 - .L_18)


	//   ....[0]....
.L_18:
        /*0070*/ 	.word	0x00000790


	//----- nvinfo : EIATTR_CBANK_PARAM_SIZE
	.align		4
.L_19:
        /*0074*/ 	.byte	0x03, 0x19
        /*0076*/ 	.short	0x0020


	//----- nvinfo : EIATTR_PARAM_CBANK
	.align		4
        /*0078*/ 	.byte	0x04, 0x0a
        /*007a*/ 	.short	(.L_21 - .L_20)
	.align		4
.L_20:
        /*007c*/ 	.word	index@(.nv.constant0._Z13matrixMulCUDAILi32EEvPfS0_S0_ii)
        /*0080*/ 	.short	0x0380
        /*0082*/ 	.short	0x0020


	//----- nvinfo : EIATTR_SW_WAR
	.align		4
.L_21:
        /*0084*/ 	.byte	0x04, 0x36
        /*0086*/ 	.short	(.L_23 - .L_22)
.L_22:
        /*0088*/ 	.word	0x00000008
.L_23:


//--------------------- .nv.callgraph             --------------------------
	.section	.nv.callgraph,"",@"SHT_CUDA_CALLGRAPH"
	.align	4
	.sectionentsize	8
	.align		4
        /*0000*/ 	.word	0x00000000
	.align		4
        /*0004*/ 	.word	0xffffffff
	.align		4
        /*0008*/ 	.word	0x00000000
	.align		4
        /*000c*/ 	.word	0xfffffffe
	.align		4
        /*0010*/ 	.word	0x00000000
	.align		4
        /*0014*/ 	.word	0xfffffffd
	.align		4
        /*0018*/ 	.word	0x00000000
	.align		4
        /*001c*/ 	.word	0xfffffffc


//--------------------- .text._Z13matrixMulCUDAILi32EEvPfS0_S0_ii --------------------------
	.section	.text._Z13matrixMulCUDAILi32EEvPfS0_S0_ii,"ax",@progbits
	.align	128
        .global         _Z13matrixMulCUDAILi32EEvPfS0_S0_ii
        .type           _Z13matrixMulCUDAILi32EEvPfS0_S0_ii,@function
        .size           _Z13matrixMulCUDAILi32EEvPfS0_S0_ii,(.L_x_3 - _Z13matrixMulCUDAILi32EEvPfS0_S0_ii)
        .other          _Z13matrixMulCUDAILi32EEvPfS0_S0_ii,@"STO_CUDA_ENTRY STV_DEFAULT"
_Z13matrixMulCUDAILi32EEvPfS0_S0_ii:
.text._Z13matrixMulCUDAILi32EEvPfS0_S0_ii:
[----:B------:R-:W-:Y:S01]  /*0000*/  LDC R1, c[0x0][0x37c] ;  /* 0x0000df00ff017b82 */ /* 0x000fe20000000800 */
[----:B------:R-:W0:Y:S01]  /*0010*/  LDCU.64 UR10, c[0x0][0x398] ;  /* 0x00007300ff0a77ac */ /* 0x000e220008000a00 */
[----:B------:R-:W1:Y:S01]  /*0020*/  S2R R5, SR_CTAID.X ;  /* 0x0000000000057919 */ /* 0x000e620000002500 */
[----:B------:R-:W-:Y:S01]  /*0030*/  HFMA2 R27, -RZ, RZ, 0, 0 ;  /* 0x00000000ff1b7431 */ /* 0x000fe200000001ff */
[----:B------:R-:W2:Y:S01]  /*0040*/  LDCU.64 UR8, c[0x0][0x358] ;  /* 0x00006b00ff0877ac */ /* 0x000ea20008000a00 */
[----:B------:R-:W3:Y:S01]  /*0050*/  S2R R0, SR_TID.X ;  /* 0x0000000000007919 */ /* 0x000ee20000002100 */
[----:B------:R-:W4:Y:S01]  /*0060*/  S2R R3, SR_TID.Y ;  /* 0x0000000000037919 */ /* 0x000f220000002200 */
[----:B------:R-:W1:Y:S01]  /*0070*/  S2R R2, SR_CTAID.Y ;  /* 0x0000000000027919 */ /* 0x000e620000002600 */
[----:B0-----:R-:W-:Y:S02]  /*0080*/  UISETP.GE.AND UP0, UPT, UR10, 0x1, UPT ;  /* 0x000000010a00788c */ /* 0x001fe4000bf06270 */
[----:B------:R-:W-:-:S07]  /*0090*/  USHF.L.U32 UR7, UR11, 0x5, URZ ;  /* 0x000000050b077899 */ /* 0x000fce00080006ff */
[----:B--2---:R-:W-:Y:S05]  /*00a0*/  BRA.U !UP0, `(.L_x_0) ;  /* 0x0000000508a07547 */ /* 0x004fea000b800000 */
[----:B------:R-:W0:Y:S01]  /*00b0*/  S2UR UR6, SR_CgaCtaId ;  /* 0x00000000000679c3 */ /* 0x000e220000008800 */
[----:B------:R-:W-:Y:S01]  /*00c0*/  UMOV UR4, 0x400 ;  /* 0x0000040000047882 */ /* 0x000fe20000000000 */
[C---:B-1----:R-:W-:Y:S01]  /*00d0*/  IMAD R21, R2.reuse, UR10, RZ ;  /* 0x0000000a02157c24 */ /* 0x042fe2000f8e02ff */
[----:B------:R-:W-:Y:S01]  /*00e0*/  UIADD3 UR5, UPT, UPT, UR4, 0x1000, URZ ;  /* 0x0000100004057890 */ /* 0x000fe2000fffe0ff */
[--C-:B---34-:R-:W-:Y:S01]  /*00f0*/  IMAD R4, R3, UR11, R0.reuse ;  /* 0x0000000b03047c24 */ /* 0x118fe2000f8e0200 */
[----:B------:R-:W-:Y:S02]  /*0100*/  LEA R9, R2, R3, 0x5 ;  /* 0x0000000302097211 */ /* 0x000fe400078e28ff */
[----:B------:R-:W-:Y:S01]  /*0110*/  SHF.L.U32 R21, R21, 0x5, RZ ;  /* 0x0000000515157819 */ /* 0x000fe200000006ff */
[----:B------:R-:W1:Y:S01]  /*0120*/  LDC.64 R24, c[0x0][0x390] ;  /* 0x0000e400ff187b82 */ /* 0x000e620000000a00 */
[----:B------:R-:W-:Y:S01]  /*0130*/  LEA R7, R5, R4, 0x5 ;  /* 0x0000000405077211 */ /* 0x000fe200078e28ff */
[----:B------:R-:W-:Y:S01]  /*0140*/  IMAD R6, R9, UR10, R0 ;  /* 0x0000000a09067c24 */ /* 0x000fe2000f8e0200 */
[----:B------:R-:W-:-:S02]  /*0150*/  MOV R27, RZ ;  /* 0x000000ff001b7202 */ /* 0x000fc40000000f00 */
[----:B------:R-:W-:-:S03]  /*0160*/  IADD3 R4, PT, PT, R21, UR10, RZ ;  /* 0x0000000a15047c10 */ /* 0x000fc6000fffe0ff */
[----:B------:R-:W2:Y:S01]  /*0170*/  LDC.64 R22, c[0x0][0x388] ;  /* 0x0000e200ff167b82 */ /* 0x000ea20000000a00 */
[----:B0-----:R-:W-:Y:S02]  /*0180*/  ULEA UR4, UR6, UR4, 0x18 ;  /* 0x0000000406047291 */ /* 0x001fe4000f8ec0ff */
[----:B------:R-:W-:-:S04]  /*0190*/  ULEA UR5, UR6, UR5, 0x18 ;  /* 0x0000000506057291 */ /* 0x000fc8000f8ec0ff */
[C---:B------:R-:W-:Y:S02]  /*01a0*/  LEA R19, R3.reuse, UR4, 0x7 ;  /* 0x0000000403137c11 */ /* 0x040fe4000f8e38ff */
[C---:B------:R-:W-:Y:S02]  /*01b0*/  LEA R18, R0.reuse, UR5, 0x2 ;  /* 0x0000000500127c11 */ /* 0x040fe4000f8e10ff */
[----:B------:R-:W-:Y:S02]  /*01c0*/  LEA R17, R0, R19, 0x2 ;  /* 0x0000001300117211 */ /* 0x000fe400078e10ff */
[----:B------:R-:W-:-:S07]  /*01d0*/  LEA R16, R3, R18, 0x7 ;  /* 0x0000001203107211 */ /* 0x000fce00078e38ff */
.L_x_1:
[----:B--2---:R-:W-:-:S04]  /*01e0*/  IMAD.WIDE R8, R6, 0x4, R22 ;  /* 0x0000000406087825 */ /* 0x004fc800078e0216 */
[----:B-1----:R-:W-:Y:S02]  /*01f0*/  IMAD.WIDE R10, R7, 0x4, R24 ;  /* 0x00000004070a7825 */ /* 0x002fe400078e0218 */
[----:B------:R-:W2:Y:S04]  /*0200*/  LDG.E R8, desc[UR8][R8.64] ;  /* 0x0000000808087981 */ /* 0x000ea8000c1e1900 */
[----:B------:R-:W3:Y:S01]  /*0210*/  LDG.E R11, desc[UR8][R10.64] ;  /* 0x000000080a0b7981 */ /* 0x000ee2000c1e1900 */
[----:B------:R-:W-:Y:S02]  /*0220*/  IADD3 R21, PT, PT, R21, 0x20, RZ ;  /* 0x0000002015157810 */ /* 0x000fe40007ffe0ff */
[----:B------:R-:W-:Y:S02]  /*0230*/  IADD3 R7, PT, PT, R7, UR7, RZ ;  /* 0x0000000707077c10 */ /* 0x000fe4000fffe0ff */
[----:B------:R-:W-:-:S02]  /*0240*/  ISETP.GE.AND P0, PT, R21, R4, PT ;  /* 0x000000041500720c */ /* 0x000fc40003f06270 */
[----:B------:R-:W-:Y:S01]  /*0250*/  IADD3 R6, PT, PT, R6, 0x20, RZ ;  /* 0x0000002006067810 */ /* 0x000fe20007ffe0ff */
[----:B--2---:R-:W-:Y:S04]  /*0260*/  STS [R17], R8 ;  /* 0x0000000811007388 */ /* 0x004fe80000000800 */
[----:B---3--:R-:W-:Y:S01]  /*0270*/  STS [R16], R11 ;  /* 0x0000000b10007388 */ /* 0x008fe20000000800 */
[----:B------:R-:W-:Y:S06]  /*0280*/  BAR.SYNC.DEFER_BLOCKING 0x0 ;  /* 0x0000000000007b1d */ /* 0x000fec0000010000 */
[----:B------:R-:W-:Y:S04]  /*0290*/  LDS R20, [R18] ;  /* 0x0000000012147984 */ /* 0x000fe80000000800 */
[----:B------:R-:W0:Y:S04]  /*02a0*/  LDS.128 R12, [R19] ;  /* 0x00000000130c7984 */ /* 0x000e280000000c00 */
[----:B------:R-:W1:Y:S04]  /*02b0*/  LDS R29, [R18+0x80] ;  /* 0x00008000121d7984 */ /* 0x000e680000000800 */
[----:B------:R-:W2:Y:S04]  /*02c0*/  LDS R26, [R18+0x100] ;  /* 0x00010000121a7984 */ /* 0x000ea80000000800 */
[----:B------:R-:W-:Y:S01]  /*02d0*/  LDS.128 R8, [R19+0x10] ;  /* 0x0000100013087984 */ /* 0x000fe20000000c00 */
[----:B0-----:R-:W-:-:S03]  /*02e0*/  FFMA R12, R12, R20, R27 ;  /* 0x000000140c0c7223 */ /* 0x001fc6000000001b */
[----:B------:R-:W-:Y:S01]  /*02f0*/  LDS R27, [R18+0x300] ;  /* 0x00030000121b7984 */ /* 0x000fe20000000800 */
[----:B-1----:R-:W-:-:S03]  /*0300*/  FFMA R29, R29, R13, R12 ;  /* 0x0000000d1d1d7223 */ /* 0x002fc6000000000c */
[----:B------:R-:W0:Y:S01]  /*0310*/  LDS R12, [R18+0x180] ;  /* 0x00018000120c7984 */ /* 0x000e220000000800 */
[----:B--2---:R-:W-:-:S03]  /*0320*/  FFMA R14, R26, R14, R29 ;  /* 0x0000000e1a0e7223 */ /* 0x004fc6000000001d */
[----:B------:R-:W1:Y:S04]  /*0330*/  LDS R13, [R18+0x200] ;  /* 0x00020000120d7984 */ /* 0x000e680000000800 */
[----:B------:R-:W2:Y:S01]  /*0340*/  LDS R29, [R18+0x280] ;  /* 0x00028000121d7984 */ /* 0x000ea20000000800 */
[----:B0-----:R-:W-:-:S04]  /*0350*/  FFMA R15, R12, R15, R14 ;  /* 0x0000000f0c0f7223 */ /* 0x001fc8000000000e */
[----:B-1----:R-:W-:Y:S02]  /*0360*/  FFMA R8, R8, R13, R15 ;  /* 0x0000000d08087223 */ /* 0x002fe4000000000f */
[----:B------:R-:W-:Y:S02]  /*0370*/  LDS.128 R12, [R19+0x20] ;  /* 0x00002000130c7984 */ /* 0x000fe40000000c00 */
[----:B--2---:R-:W-:Y:S02]  /*0380*/  FFMA R8, R29, R9, R8 ;  /* 0x000000091d087223 */ /* 0x004fe40000000008 */
[----:B------:R-:W0:Y:S02]  /*0390*/  LDS R29, [R18+0x380] ;  /* 0x00038000121d7984 */ /* 0x000e240000000800 */
[----:B------:R-:W-:Y:S02]  /*03a0*/  FFMA R8, R27, R10, R8 ;  /* 0x0000000a1b087223 */ /* 0x000fe40000000008 */
[----:B------:R-:W1:Y:S04]  /*03b0*/  LDS R9, [R18+0x400] ;  /* 0x0004000012097984 */ /* 0x000e680000000800 */
[----:B------:R-:W2:Y:S04]  /*03c0*/  LDS R10, [R18+0x480] ;  /* 0x00048000120a7984 */ /* 0x000ea80000000800 */
[----:B------:R-:W3:Y:S01]  /*03d0*/  LDS R27, [R18+0x500] ;  /* 0x00050000121b7984 */ /* 0x000ee20000000800 */
[----:B0-----:R-:W-:-:S04]  /*03e0*/  FFMA R11, R29, R11, R8 ;  /* 0x0000000b1d0b7223 */ /* 0x001fc80000000008 */
[----:B-1----:R-:W-:Y:S02]  /*03f0*/  FFMA R8, R12, R9, R11 ;  /* 0x000000090c087223 */ /* 0x002fe4000000000b */
[----:B------:R-:W0:Y:S02]  /*0400*/  LDS R12, [R18+0x580] ;  /* 0x00058000120c7984 */ /* 0x000e240000000800 */
[----:B--2---:R-:W-:Y:S02]  /*0410*/  FFMA R20, R10, R13, R8 ;  /* 0x0000000d0a147223 */ /* 0x004fe40000000008 */
[----:B------:R-:W-:Y:S02]  /*0420*/  LDS R13, [R18+0x600] ;  /* 0x00060000120d7984 */ /* 0x000fe40000000800 */
[----:B---3--:R-:W-:Y:S02]  /*0430*/  FFMA R29, R27, R14, R20 ;  /* 0x0000000e1b1d7223 */ /* 0x008fe40000000014 */
[----:B------:R-:W1:Y:S04]  /*0440*/  LDS.128 R8, [R19+0x30] ;  /* 0x0000300013087984 */ /* 0x000e680000000c00 */
[----:B------:R-:W2:Y:S04]  /*0450*/  LDS R14, [R18+0x680] ;  /* 0x00068000120e7984 */ /* 0x000ea80000000800 */
[----:B------:R-:W3:Y:S04]  /*0460*/  LDS R27, [R18+0x700] ;  /* 0x00070000121b7984 */ /* 0x000ee80000000800 */
[----:B------:R-:W-:Y:S01]  /*0470*/  LDS R20, [R18+0x980] ;  /* 0x0009800012147984 */ /* 0x000fe20000000800 */
        /* <DEDUP_REMOVED lines=8> */
[----:B------:R-:W3:Y:S01]  /*0500*/  LDS R27, [R18+0x900] ;  /* 0x00090000121b7984 */ /* 0x000ee20000000800 */
[----:B0-----:R-:W-:-:S04]  /*0510*/  FFMA R11, R8, R11, R29 ;  /* 0x0000000b080b7223 */ /* 0x001fc8000000001d */
[----:B-1----:R-:W-:-:S04]  /*0520*/  FFMA R12, R12, R9, R11 ;  /* 0x000000090c0c7223 */ /* 0x002fc8000000000b */
[----:B--2---:R-:W-:Y:S02]  /*0530*/  FFMA R10, R10, R13, R12 ;  /* 0x0000000d0a0a7223 */ /* 0x004fe4000000000c */
[----:B------:R-:W-:Y:S02]  /*0540*/  LDS R13, [R18+0xa00] ;  /* 0x000a0000120d7984 */ /* 0x000fe40000000800 */
[----:B---3--:R-:W-:Y:S02]  /*0550*/  FFMA R29, R27, R14, R10 ;  /* 0x0000000e1b1d7223 */ /* 0x008fe4000000000a */
[----:B------:R-:W0:Y:S02]  /*0560*/  LDS.128 R8, [R19+0x50] ;  /* 0x0000500013087984 */ /* 0x000e240000000c00 */
[----:B------:R-:W-:Y:S02]  /*0570*/  FFMA R15, R20, R15, R29 ;  /* 0x0000000f140f7223 */ /* 0x000fe4000000001d */
[----:B------:R-:W1:Y:S04]  /*0580*/  LDS R12, [R18+0xa80] ;  /* 0x000a8000120c7984 */ /* 0x000e680000000800 */
[----:B------:R-:W2:Y:S04]  /*0590*/  LDS R27, [R18+0xb00] ;  /* 0x000b0000121b7984 */ /* 0x000ea80000000800 */
[----:B------:R-:W3:Y:S01]  /*05a0*/  LDS R20, [R18+0xb80] ;  /* 0x000b800012147984 */ /* 0x000ee20000000800 */
[----:B0-----:R-:W-:-:S04]  /*05b0*/  FFMA R8, R8, R13, R15 ;  /* 0x0000000d08087223 */ /* 0x001fc8000000000f */
[----:B-1----:R-:W-:Y:S02]  /*05c0*/  FFMA R8, R12, R9, R8 ;  /* 0x000000090c087223 */ /* 0x002fe40000000008 */
[----:B------:R-:W-:Y:S02]  /*05d0*/  LDS R9, [R18+0xc00] ;  /* 0x000c000012097984 */ /* 0x000fe40000000800 */
[----:B--2---:R-:W-:Y:S02]  /*05e0*/  FFMA R29, R27, R10, R8 ;  /* 0x0000000a1b1d7223 */ /* 0x004fe40000000008 */
[----:B------:R-:W0:Y:S02]  /*05f0*/  LDS.128 R12, [R19+0x60] ;  /* 0x00006000130c7984 */ /* 0x000e240000000c00 */
[----:B---3--:R-:W-:Y:S02]  /*0600*/  FFMA R11, R20, R11, R29 ;  /* 0x0000000b140b7223 */ /* 0x008fe4000000001d */
[----:B------:R-:W1:Y:S04]  /*0610*/  LDS R8, [R18+0xc80] ;  /* 0x000c800012087984 */ /* 0x000e680000000800 */
[----:B------:R-:W2:Y:S04]  /*0620*/  LDS R27, [R18+0xd00] ;  /* 0x000d0000121b7984 */ /* 0x000ea80000000800 */
[----:B------:R-:W3:Y:S04]  /*0630*/  LDS R20, [R18+0xd80] ;  /* 0x000d800012147984 */ /* 0x000ee80000000800 */
[----:B------:R-:W-:Y:S01]  /*0640*/  LDS R29, [R18+0xe80] ;  /* 0x000e8000121d7984 */ /* 0x000fe20000000800 */
[----:B0-----:R-:W-:-:S04]  /*0650*/  FFMA R12, R12, R9, R11 ;  /* 0x000000090c0c7223 */ /* 0x001fc8000000000b */
[----:B-1----:R-:W-:Y:S02]  /*0660*/  FFMA R8, R8, R13, R12 ;  /* 0x0000000d08087223 */ /* 0x002fe4000000000c */
[----:B------:R-:W-:Y:S02]  /*0670*/  LDS R13, [R18+0xe00] ;  /* 0x000e0000120d7984 */ /* 0x000fe40000000800 */
[----:B--2---:R-:W-:Y:S02]  /*0680*/  FFMA R27, R27, R14, R8 ;  /* 0x0000000e1b1b7223 */ /* 0x004fe40000000008 */
[----:B------:R-:W0:Y:S02]  /*0690*/  LDS.128 R8, [R19+0x70] ;  /* 0x0000700013087984 */ /* 0x000e240000000c00 */
[----:B---3--:R-:W-:Y:S02]  /*06a0*/  FFMA R15, R20, R15, R27 ;  /* 0x0000000f140f7223 */ /* 0x008fe4000000001b */
[----:B------:R-:W1:Y:S04]  /*06b0*/  LDS R12, [R18+0xf00] ;  /* 0x000f0000120c7984 */ /* 0x000e680000000800 */
[----:B------:R-:W2:Y:S01]  /*06c0*/  LDS R27, [R18+0xf80] ;  /* 0x000f8000121b7984 */ /* 0x000ea20000000800 */
[----:B0-----:R-:W-:-:S04]  /*06d0*/  FFMA R8, R8, R13, R15 ;  /* 0x0000000d08087223 */ /* 0x001fc8000000000f */
[----:B------:R-:W-:-:S04]  /*06e0*/  FFMA R9, R29, R9, R8 ;  /* 0x000000091d097223 */ /* 0x000fc80000000008 */
[----:B-1----:R-:W-:-:S04]  /*06f0*/  FFMA R10, R12, R10, R9 ;  /* 0x0000000a0c0a7223 */ /* 0x002fc80000000009 */
[----:B--2---:R-:W-:Y:S01]  /*0700*/  FFMA R27, R27, R11, R10 ;  /* 0x0000000b1b1b7223 */ /* 0x004fe2000000000a */
[----:B------:R-:W-:Y:S06]  /*0710*/  BAR.SYNC.DEFER_BLOCKING 0x0 ;  /* 0x0000000000007b1d */ /* 0x000fec0000010000 */
[----:B------:R-:W-:Y:S05]  /*0720*/  @!P0 BRA `(.L_x_1) ;  /* 0xfffffff800ac8947 */ /* 0x000fea000383ffff */
.L_x_0:
[----:B------:R-:W0:Y:S01]  /*0730*/  LDC.64 R6, c[0x0][0x380] ;  /* 0x0000e000ff067b82 */ /* 0x000e220000000a00 */
[----:B-1-3--:R-:W-:-:S05]  /*0740*/  LEA R0, R5, R0, 0x5 ;  /* 0x0000000005007211 */ /* 0x00afca00078e28ff */
[----:B----4-:R-:W-:-:S04]  /*0750*/  IMAD R3, R3, UR11, R0 ;  /* 0x0000000b03037c24 */ /* 0x010fc8000f8e0200 */
[----:B------:R-:W-:-:S04]  /*0760*/  IMAD R3, R2, UR7, R3 ;  /* 0x0000000702037c24 */ /* 0x000fc8000f8e0203 */
[----:B0-----:R-:W-:-:S05]  /*0770*/  IMAD.WIDE R2, R3, 0x4, R6 ;  /* 0x0000000403027825 */ /* 0x001fca00078e0206 */
[----:B------:R-:W-:Y:S01]  /*0780*/  STG.E desc[UR8][R2.64], R27 ;  /* 0x0000001b02007986 */ /* 0x000fe2000c101908 */
[----:B------:R-:W-:Y:S05]  /*0790*/  EXIT ;  /* 0x000000000000794d */ /* 0x000fea0003800000 */
.L_x_2:
[----:B------:R-:W-:-:S00]  /*07a0*/  BRA `(.L_x_2) ;  /* 0xfffffffc00fc7947 */ /* 0x000fc0000383ffff */
[----:B------:R-:W-:-:S00]  /*07b0*/  NOP ;  /* 0x0000000000007918 */ /* 0x000fc00000000000 */
        /* <DEDUP_REMOVED lines=12> */
.L_x_3:


//--------------------- .nv.shared._Z13matrixMulCUDAILi32EEvPfS0_S0_ii --------------------------
	.section	.nv.shared._Z13matrixMulCUDAILi32EEvPfS0_S0_ii,"aw",@nobits
	.sectionflags	@""
	.align	4
.nv.shared._Z13matrixMulCUDAILi32EEvPfS0_S0_ii:
	.zero		9216


//--------------------- .nv.shared.reserved.0     --------------------------
	.section	.nv.shared.reserved.0,"aw",@nobits
	.weak		__nv_reservedSMEM_offset_0_alias
	.size		__nv_reservedSMEM_offset_0_alias, 0, 64
	.other		__nv_reservedSMEM_offset_0_alias,@"STO_CUDA_RESERVED_SHARED STV_DEFAULT"
__nv_reservedSMEM_offset_0_alias:
	.zero		0
	.zero		64


//--------------------- .nv.constant0._Z13matrixMulCUDAILi32EEvPfS0_S0_ii --------------------------
	.section	.nv.constant0._Z13matrixMulCUDAILi32EEvPfS0_S0_ii,"a",@progbits
	.sectionflags	@""
	.align	4
.nv.constant0._Z13matrixMulCUDAILi32EEvPfS0_S0_ii:
	.zero		928


//--------------------- SYMBOLS --------------------------

	.type		.nv.reservedSmem.offset0,@object
	.size		.nv.reservedSmem.offset0,0x4
	.type		.nv.reservedSmem.cap,@object
	.size		.nv.reservedSmem.cap,0x4
